//
// Generated by NVIDIA NVVM Compiler
//
// Compiler Build ID: CL-36424714
// Cuda compilation tools, release 13.0, V13.0.88
// Based on NVVM 20.0.0
//

.version 9.0
.target sm_100
.address_size 64

	// .globl	_Z6conv1DPiS_
.const .align 4 .b8 d_mask[12];

.visible .entry _Z6conv1DPiS_(
	.param .u64 .ptr .align 1 _Z6conv1DPiS__param_0,
	.param .u64 .ptr .align 1 _Z6conv1DPiS__param_1
)
{
	.reg .pred 	%p<4>;
	.reg .b32 	%r<19>;
	.reg .b64 	%rd<11>;

	ld.param.u64 	%rd4, [_Z6conv1DPiS__param_0];
	ld.param.u64 	%rd3, [_Z6conv1DPiS__param_1];
	cvta.to.global.u64 	%rd1, %rd4;
	mov.u32 	%r1, %tid.x;
	add.s32 	%r2, %r1, -1;
	setp.gt.u32 	%p1, %r2, 7;
	mov.b32 	%r17, 0;
	@%p1 bra 	$L__BB0_2;
	mul.wide.u32 	%rd5, %r2, 4;
	add.s64 	%rd6, %rd1, %rd5;
	ld.global.u32 	%r10, [%rd6];
	ld.const.u32 	%r11, [d_mask];
	mul.lo.s32 	%r17, %r11, %r10;
$L__BB0_2:
	setp.gt.u32 	%p2, %r1, 7;
	mul.wide.u32 	%rd7, %r1, 4;
	add.s64 	%rd2, %rd1, %rd7;
	@%p2 bra 	$L__BB0_4;
	ld.global.u32 	%r12, [%rd2];
	ld.const.u32 	%r13, [d_mask+4];
	mad.lo.s32 	%r17, %r13, %r12, %r17;
$L__BB0_4:
	setp.gt.u32 	%p3, %r1, 6;
	@%p3 bra 	$L__BB0_6;
	ld.global.u32 	%r14, [%rd2+4];
	ld.const.u32 	%r15, [d_mask+8];
	mad.lo.s32 	%r17, %r15, %r14, %r17;
$L__BB0_6:
	cvta.to.global.u64 	%rd8, %rd3;
	add.s64 	%rd10, %rd8, %rd7;
	st.global.u32 	[%rd10], %r17;
	ret;

}


// ===== COMPILED SASS (sm_100) =====

	.target	sm_100

	.elftype	@"ET_EXEC"


//--------------------- .note.nv.tkinfo           --------------------------
	.section	.note.nv.tkinfo,"",@"SHT_NOTE"
	.sectionflags	@"SHF_NOTE_NV_TKINFO"
	.tkinfo
        /*0018*/ 	.word	0x00000002
        /*0030*/ 	.string	""
        /*0030*/ 	.string	"ptxas"
        /*0030*/ 	.string	"Cuda compilation tools, release 13.0, V13.0.88"
        /*0030*/ 	.string	"Build cuda_13.0.r13.0/compiler.36424714_0"
        /*0030*/ 	.string	"-arch sm_100 -m 64 "



//--------------------- .note.nv.cuinfo           --------------------------
	.section	.note.nv.cuinfo,"",@"SHT_NOTE"
	.sectionflags	@"SHF_NOTE_NV_CUINFO"
        /*0018*/ 	.short	0x0002
        /*001a*/ 	.short	0x0064
        /*001c*/ 	.short	0x0082
	.zero		2


//--------------------- .nv.info                  --------------------------
	.section	.nv.info,"",@"SHT_CUDA_INFO"
	.align	4


	//----- nvinfo : EIATTR_REGCOUNT
	.align		4
        /*0000*/ 	.byte	0x04, 0x2f
        /*0002*/ 	.short	(.L_2 - .L_1)
	.align		4
.L_1:
        /*0004*/ 	.word	index@(_Z6conv1DPiS_)
        /*0008*/ 	.word	0x00000010


	//----- nvinfo : EIATTR_FRAME_SIZE
	.align		4
.L_2:
        /*000c*/ 	.byte	0x04, 0x11
        /*000e*/ 	.short	(.L_4 - .L_3)
	.align		4
.L_3:
        /*0010*/ 	.word	index@(_Z6conv1DPiS_)
        /*0014*/ 	.word	0x00000000


	//----- nvinfo : EIATTR_MIN_STACK_SIZE
	.align		4
.L_4:
        /*0018*/ 	.byte	0x04, 0x12
        /*001a*/ 	.short	(.L_6 - .L_5)
	.align		4
.L_5:
        /*001c*/ 	.word	index@(_Z6conv1DPiS_)
        /*0020*/ 	.word	0x00000000
.L_6:


//--------------------- .nv.compat                --------------------------
	.section	.nv.compat,"",@"SHT_CUDA_COMPAT_INFO"
	.align	4
        /*0000*/ 	.byte	0x02, 0x09, 0x00, 0x00, 0x02, 0x02, 0x01, 0x00, 0x02, 0x05, 0x05, 0x00, 0x03, 0x07, 0x01, 0x01
        /*0010*/ 	.byte	0x02, 0x03, 0x00, 0x00, 0x02, 0x06, 0x01, 0x00, 0x04, 0x0b, 0x08, 0x00, 0x09, 0x00, 0x00, 0x00
        /*0020*/ 	.byte	0x00, 0x00, 0x00, 0x00


//--------------------- .nv.info._Z6conv1DPiS_    --------------------------
	.section	.nv.info._Z6conv1DPiS_,"",@"SHT_CUDA_INFO"
	.sectionflags	@""
	.align	4


	//----- nvinfo : EIATTR_CUDA_API_VERSION
	.align		4
        /*0000*/ 	.byte	0x04, 0x37
        /*0002*/ 	.short	(.L_8 - .L_7)
.L_7:
        /*0004*/ 	.word	0x00000082


	//----- nvinfo : EIATTR_KPARAM_INFO
	.align		4
.L_8:
        /*0008*/ 	.byte	0x04, 0x17
        /*000a*/ 	.short	(.L_10 - .L_9)
.L_9:
        /*000c*/ 	.word	0x00000000
        /*0010*/ 	.short	0x0001
        /*0012*/ 	.short	0x0008
        /*0014*/ 	.byte	0x00, 0xf5, 0x21, 0x00


	//----- nvinfo : EIATTR_KPARAM_INFO
	.align		4
.L_10:
        /*0018*/ 	.byte	0x04, 0x17
        /*001a*/ 	.short	(.L_12 - .L_11)
.L_11:
        /*001c*/ 	.word	0x00000000
        /*0020*/ 	.short	0x0000
        /*0022*/ 	.short	0x0000
        /*0024*/ 	.byte	0x00, 0xf5, 0x21, 0x00


	//----- nvinfo : EIATTR_SPARSE_MMA_MASK
	.align		4
.L_12:
        /*0028*/ 	.byte	0x03, 0x50
        /*002a*/ 	.short	0x0000


	//----- nvinfo : EIATTR_MAXREG_COUNT
	.align		4
        /*002c*/ 	.byte	0x03, 0x1b
        /*002e*/ 	.short	0x00ff


	//----- nvinfo : EIATTR_MERCURY_ISA_VERSION
	.align		4
        /*0030*/ 	.byte	0x03, 0x5f
        /*0032*/ 	.short	0x0101


	//----- nvinfo : EIATTR_VRC_CTA_INIT_COUNT
	.align		4
        /*0034*/ 	.byte	0x02, 0x4a
	.zero		1
	.zero		1


	//----- nvinfo : EIATTR_EXIT_INSTR_OFFSETS
	.align		4
        /*0038*/ 	.byte	0x04, 0x1c
        /*003a*/ 	.short	(.L_14 - .L_13)


	//   ....[0]....
.L_13:
        /*003c*/ 	.word	0x00000170


	//----- nvinfo : EIATTR_CBANK_PARAM_SIZE
	.align		4
.L_14:
        /*0040*/ 	.byte	0x03, 0x19
        /*0042*/ 	.short	0x0010


	//----- nvinfo : EIATTR_PARAM_CBANK
	.align		4
        /*0044*/ 	.byte	0x04, 0x0a
        /*0046*/ 	.short	(.L_16 - .L_15)
	.align		4
.L_15:
        /*0048*/ 	.word	index@(.nv.constant0._Z6conv1DPiS_)
        /*004c*/ 	.short	0x0380
        /*004e*/ 	.short	0x0010


	//----- nvinfo : EIATTR_SW_WAR
	.align		4
.L_16:
        /*0050*/ 	.byte	0x04, 0x36
        /*0052*/ 	.short	(.L_18 - .L_17)
.L_17:
        /*0054*/ 	.word	0x00000008
.L_18:


//--------------------- .nv.callgraph             --------------------------
	.section	.nv.callgraph,"",@"SHT_CUDA_CALLGRAPH"
	.align	4
	.sectionentsize	8
	.align		4
        /*0000*/ 	.word	0x00000000
	.align		4
        /*0004*/ 	.word	0xffffffff
	.align		4
        /*0008*/ 	.word	0x00000000
	.align		4
        /*000c*/ 	.word	0xfffffffe
	.align		4
        /*0010*/ 	.word	0x00000000
	.align		4
        /*0014*/ 	.word	0xfffffffd
	.align		4
        /*0018*/ 	.word	0x00000000
	.align		4
        /*001c*/ 	.word	0xfffffffc


//--------------------- .nv.constant3             --------------------------
	.section	.nv.constant3,"a",@progbits
	.align	4
.nv.constant3:
	.type		d_mask,@object
	.size		d_mask,(.L_0 - d_mask)
d_mask:
	.zero		12
.L_0:


//--------------------- .text._Z6conv1DPiS_       --------------------------
	.section	.text._Z6conv1DPiS_,"ax",@progbits
	.align	128
        .global         _Z6conv1DPiS_
        .type           _Z6conv1DPiS_,@function
        .size           _Z6conv1DPiS_,(.L_x_1 - _Z6conv1DPiS_)
        .other          _Z6conv1DPiS_,@"STO_CUDA_ENTRY STV_DEFAULT"
_Z6conv1DPiS_:
.text._Z6conv1DPiS_:
[----:B------:R-:W-:Y:S01]  /*0000*/  LDC R1, c[0x0][0x37c] ;  /* 0x0000df00ff017b82 */ /* 0x000fe20000000800 */
[----:B------:R-:W0:Y:S07]  /*0010*/  S2R R11, SR_TID.X ;  /* 0x00000000000b7919 */ /* 0x000e2e0000002100 */
[----:B------:R-:W1:Y:S01]  /*0020*/  LDC.64 R4, c[0x0][0x380] ;  /* 0x0000e000ff047b82 */ /* 0x000e620000000a00 */
[----:B------:R-:W2:Y:S07]  /*0030*/  LDCU.64 UR4, c[0x0][0x358] ;  /* 0x00006b00ff0477ac */ /* 0x000eae0008000a00 */
[----:B------:R-:W3:Y:S01]  /*0040*/  LDC.64 R6, c[0x0][0x388] ;  /* 0x0000e200ff067b82 */ /* 0x000ee20000000a00 */
[----:B0-----:R-:W-:-:S02]  /*0050*/  IADD3 R3, PT, PT, R11, -0x1, RZ ;  /* 0xffffffff0b037810 */ /* 0x001fc40007ffe0ff */
[----:B------:R-:W-:Y:S02]  /*0060*/  ISETP.GT.U32.AND P1, PT, R11, 0x7, PT ;  /* 0x000000070b00780c */ /* 0x000fe40003f24070 */
[----:B------:R-:W-:Y:S02]  /*0070*/  ISETP.GT.U32.AND P0, PT, R3, 0x7, PT ;  /* 0x000000070300780c */ /* 0x000fe40003f04070 */
[----:B------:R-:W-:-:S09]  /*0080*/  ISETP.GT.U32.AND P2, PT, R11, 0x6, PT ;  /* 0x000000060b00780c */ /* 0x000fd20003f44070 */
[----:B------:R-:W0:Y:S02]  /*0090*/  @!P1 LDC R10, c[0x3][0x4] ;  /* 0x00c00100ff0a9b82 */ /* 0x000e240000000800 */
[----:B-1----:R-:W-:-:S04]  /*00a0*/  @!P0 IMAD.WIDE.U32 R2, R3, 0x4, R4 ;  /* 0x0000000403028825 */ /* 0x002fc800078e0004 */
[----:B------:R-:W-:Y:S02]  /*00b0*/  IMAD.WIDE.U32 R4, R11, 0x4, R4 ;  /* 0x000000040b047825 */ /* 0x000fe400078e0004 */
[----:B--2---:R-:W2:Y:S01]  /*00c0*/  @!P0 LDG.E R2, desc[UR4][R2.64] ;  /* 0x0000000402028981 */ /* 0x004ea2000c1e1900 */
[----:B------:R-:W2:Y:S03]  /*00d0*/  @!P0 LDC R13, c[0x3][RZ] ;  /* 0x00c00000ff0d8b82 */ /* 0x000ea60000000800 */
[----:B------:R-:W0:Y:S04]  /*00e0*/  @!P1 LDG.E R0, desc[UR4][R4.64] ;  /* 0x0000000404009981 */ /* 0x000e28000c1e1900 */
[----:B------:R-:W4:Y:S01]  /*00f0*/  @!P2 LDG.E R8, desc[UR4][R4.64+0x4] ;  /* 0x000004040408a981 */ /* 0x000f22000c1e1900 */
[----:B------:R-:W4:Y:S01]  /*0100*/  @!P2 LDC R12, c[0x3][0x8] ;  /* 0x00c00200ff0cab82 */ /* 0x000f220000000800 */
[----:B------:R-:W-:-:S02]  /*0110*/  HFMA2 R9, -RZ, RZ, 0, 0 ;  /* 0x00000000ff097431 */ /* 0x000fc400000001ff */
[----:B---3--:R-:W-:-:S04]  /*0120*/  IMAD.WIDE.U32 R6, R11, 0x4, R6 ;  /* 0x000000040b067825 */ /* 0x008fc800078e0006 */
[----:B--2---:R-:W-:-:S04]  /*0130*/  @!P0 IMAD R9, R2, R13, RZ ;  /* 0x0000000d02098224 */ /* 0x004fc800078e02ff */
[----:B0-----:R-:W-:-:S04]  /*0140*/  @!P1 IMAD R9, R0, R10, R9 ;  /* 0x0000000a00099224 */ /* 0x001fc800078e0209 */
[----:B----4-:R-:W-:-:S05]  /*0150*/  @!P2 IMAD R9, R8, R12, R9 ;  /* 0x0000000c0809a224 */ /* 0x010fca00078e0209 */
[----:B------:R-:W-:Y:S01]  /*0160*/  STG.E desc[UR4][R6.64], R9 ;  /* 0x0000000906007986 */ /* 0x000fe2000c101904 */
[----:B------:R-:W-:Y:S05]  /*0170*/  EXIT ;  /* 0x000000000000794d */ /* 0x000fea0003800000 */
.L_x_0:
[----:B------:R-:W-:-:S00]  /*0180*/  BRA `(.L_x_0) ;  /* 0xfffffffc00fc7947 */ /* 0x000fc0000383ffff */
[----:B------:R-:W-:-:S00]  /*0190*/  NOP ;  /* 0x0000000000007918 */ /* 0x000fc00000000000 */
        /* <DEDUP_REMOVED lines=14> */
.L_x_1:


//--------------------- .nv.shared.reserved.0     --------------------------
	.section	.nv.shared.reserved.0,"aw",@nobits
	.weak		__nv_reservedSMEM_offset_0_alias
	.size		__nv_reservedSMEM_offset_0_alias, 0, 64
	.other		__nv_reservedSMEM_offset_0_alias,@"STO_CUDA_RESERVED_SHARED STV_DEFAULT"
__nv_reservedSMEM_offset_0_alias:
	.zero		0
	.zero		64


//--------------------- .nv.constant0._Z6conv1DPiS_ --------------------------
	.section	.nv.constant0._Z6conv1DPiS_,"a",@progbits
	.sectionflags	@""
	.align	4
.nv.constant0._Z6conv1DPiS_:
	.zero		912


//--------------------- SYMBOLS --------------------------

	.type		.nv.reservedSmem.offset0,@object
	.size		.nv.reservedSmem.offset0,0x4
